//
// Generated by NVIDIA NVVM Compiler
//
// Compiler Build ID: CL-36424714
// Cuda compilation tools, release 13.0, V13.0.88
// Based on NVVM 20.0.0
//

.version 9.0
.target sm_100
.address_size 64

	// .globl	_Z15copyArrayKernelPiS_i

.visible .entry _Z15copyArrayKernelPiS_i(
	.param .u64 .ptr .align 1 _Z15copyArrayKernelPiS_i_param_0,
	.param .u64 .ptr .align 1 _Z15copyArrayKernelPiS_i_param_1,
	.param .u32 _Z15copyArrayKernelPiS_i_param_2
)
{
	.reg .pred 	%p<2>;
	.reg .b32 	%r<7>;
	.reg .b64 	%rd<8>;

	ld.param.u64 	%rd1, [_Z15copyArrayKernelPiS_i_param_0];
	ld.param.u64 	%rd2, [_Z15copyArrayKernelPiS_i_param_1];
	ld.param.u32 	%r2, [_Z15copyArrayKernelPiS_i_param_2];
	mov.u32 	%r3, %ctaid.x;
	mov.u32 	%r4, %ntid.x;
	mov.u32 	%r5, %tid.x;
	mad.lo.s32 	%r1, %r3, %r4, %r5;
	setp.ge.s32 	%p1, %r1, %r2;
	@%p1 bra 	$L__BB0_2;
	cvta.to.global.u64 	%rd3, %rd1;
	cvta.to.global.u64 	%rd4, %rd2;
	mul.wide.s32 	%rd5, %r1, 4;
	add.s64 	%rd6, %rd3, %rd5;
	ld.global.u32 	%r6, [%rd6];
	add.s64 	%rd7, %rd4, %rd5;
	st.global.u32 	[%rd7], %r6;
$L__BB0_2:
	bar.sync 	0;
	ret;

}
	// .globl	_Z21calculateSquareKernelPiS_ii
.visible .entry _Z21calculateSquareKernelPiS_ii(
	.param .u64 .ptr .align 1 _Z21calculateSquareKernelPiS_ii_param_0,
	.param .u64 .ptr .align 1 _Z21calculateSquareKernelPiS_ii_param_1,
	.param .u32 _Z21calculateSquareKernelPiS_ii_param_2,
	.param .u32 _Z21calculateSquareKernelPiS_ii_param_3
)
{
	.reg .pred 	%p<2>;
	.reg .b32 	%r<11>;
	.reg .b64 	%rd<7>;

	ld.param.u64 	%rd1, [_Z21calculateSquareKernelPiS_ii_param_0];
	ld.param.u64 	%rd2, [_Z21calculateSquareKernelPiS_ii_param_1];
	ld.param.u32 	%r2, [_Z21calculateSquareKernelPiS_ii_param_2];
	ld.param.u32 	%r3, [_Z21calculateSquareKernelPiS_ii_param_3];
	mov.u32 	%r4, %ctaid.x;
	mov.u32 	%r5, %ntid.x;
	mov.u32 	%r6, %tid.x;
	mad.lo.s32 	%r7, %r4, %r5, %r6;
	mad.lo.s32 	%r1, %r7, 3, %r3;
	setp.ge.s32 	%p1, %r1, %r2;
	@%p1 bra 	$L__BB1_2;
	cvta.to.global.u64 	%rd3, %rd1;
	cvta.to.global.u64 	%rd4, %rd2;
	mul.wide.s32 	%rd5, %r1, 4;
	add.s64 	%rd6, %rd3, %rd5;
	ld.global.u32 	%r8, [%rd6];
	mul.lo.s32 	%r9, %r8, %r8;
	atom.global.add.u32 	%r10, [%rd4], %r9;
$L__BB1_2:
	bar.sync 	0;
	ret;

}
	// .globl	_Z34calculateSumOfProductSquaredKernelPiS_iii
.visible .entry _Z34calculateSumOfProductSquaredKernelPiS_iii(
	.param .u64 .ptr .align 1 _Z34calculateSumOfProductSquaredKernelPiS_iii_param_0,
	.param .u64 .ptr .align 1 _Z34calculateSumOfProductSquaredKernelPiS_iii_param_1,
	.param .u32 _Z34calculateSumOfProductSquaredKernelPiS_iii_param_2,
	.param .u32 _Z34calculateSumOfProductSquaredKernelPiS_iii_param_3,
	.param .u32 _Z34calculateSumOfProductSquaredKernelPiS_iii_param_4
)
{
	.reg .pred 	%p<2>;
	.reg .b32 	%r<18>;
	.reg .b64 	%rd<9>;

	ld.param.u64 	%rd1, [_Z34calculateSumOfProductSquaredKernelPiS_iii_param_0];
	ld.param.u64 	%rd2, [_Z34calculateSumOfProductSquaredKernelPiS_iii_param_1];
	ld.param.u32 	%r3, [_Z34calculateSumOfProductSquaredKernelPiS_iii_param_2];
	ld.param.u32 	%r5, [_Z34calculateSumOfProductSquaredKernelPiS_iii_param_3];
	ld.param.u32 	%r6, [_Z34calculateSumOfProductSquaredKernelPiS_iii_param_4];
	mov.u32 	%r7, %ctaid.x;
	mov.u32 	%r8, %ntid.x;
	mov.u32 	%r9, %tid.x;
	mad.lo.s32 	%r10, %r7, %r8, %r9;
	mul.lo.s32 	%r11, %r10, 3;
	add.s32 	%r1, %r5, %r11;
	add.s32 	%r12, %r6, %r11;
	min.s32 	%r13, %r1, %r12;
	setp.ge.s32 	%p1, %r13, %r3;
	@%p1 bra 	$L__BB2_2;
	cvta.to.global.u64 	%rd3, %rd1;
	cvta.to.global.u64 	%rd4, %rd2;
	mul.wide.s32 	%rd5, %r1, 4;
	add.s64 	%rd6, %rd3, %rd5;
	ld.global.u32 	%r14, [%rd6];
	mul.wide.s32 	%rd7, %r12, 4;
	add.s64 	%rd8, %rd3, %rd7;
	ld.global.u32 	%r15, [%rd8];
	mul.lo.s32 	%r16, %r15, %r14;
	atom.global.add.u32 	%r17, [%rd4], %r16;
$L__BB2_2:
	bar.sync 	0;
	ret;

}
	// .globl	_Z21calculateVarSumKernelPiS_ii
.visible .entry _Z21calculateVarSumKernelPiS_ii(
	.param .u64 .ptr .align 1 _Z21calculateVarSumKernelPiS_ii_param_0,
	.param .u64 .ptr .align 1 _Z21calculateVarSumKernelPiS_ii_param_1,
	.param .u32 _Z21calculateVarSumKernelPiS_ii_param_2,
	.param .u32 _Z21calculateVarSumKernelPiS_ii_param_3
)
{
	.reg .pred 	%p<2>;
	.reg .b32 	%r<10>;
	.reg .b64 	%rd<7>;

	ld.param.u64 	%rd1, [_Z21calculateVarSumKernelPiS_ii_param_0];
	ld.param.u64 	%rd2, [_Z21calculateVarSumKernelPiS_ii_param_1];
	ld.param.u32 	%r2, [_Z21calculateVarSumKernelPiS_ii_param_2];
	ld.param.u32 	%r3, [_Z21calculateVarSumKernelPiS_ii_param_3];
	mov.u32 	%r4, %ctaid.x;
	mov.u32 	%r5, %ntid.x;
	mov.u32 	%r6, %tid.x;
	mad.lo.s32 	%r7, %r4, %r5, %r6;
	mad.lo.s32 	%r1, %r7, 3, %r3;
	setp.ge.s32 	%p1, %r1, %r2;
	@%p1 bra 	$L__BB3_2;
	cvta.to.global.u64 	%rd3, %rd1;
	cvta.to.global.u64 	%rd4, %rd2;
	mul.wide.s32 	%rd5, %r1, 4;
	add.s64 	%rd6, %rd3, %rd5;
	ld.global.u32 	%r8, [%rd6];
	atom.global.add.u32 	%r9, [%rd4], %r8;
$L__BB3_2:
	bar.sync 	0;
	ret;

}


// ===== COMPILED SASS (sm_100) =====

	.target	sm_100

	.elftype	@"ET_EXEC"


//--------------------- .note.nv.tkinfo           --------------------------
	.section	.note.nv.tkinfo,"",@"SHT_NOTE"
	.sectionflags	@"SHF_NOTE_NV_TKINFO"
	.tkinfo
        /*0018*/ 	.word	0x00000002
        /*0030*/ 	.string	""
        /*0030*/ 	.string	"ptxas"
        /*0030*/ 	.string	"Cuda compilation tools, release 13.0, V13.0.88"
        /*0030*/ 	.string	"Build cuda_13.0.r13.0/compiler.36424714_0"
        /*0030*/ 	.string	"-arch sm_100 -m 64 "



//--------------------- .note.nv.cuinfo           --------------------------
	.section	.note.nv.cuinfo,"",@"SHT_NOTE"
	.sectionflags	@"SHF_NOTE_NV_CUINFO"
        /*0018*/ 	.short	0x0002
        /*001a*/ 	.short	0x0064
        /*001c*/ 	.short	0x0082
	.zero		2


//--------------------- .nv.info                  --------------------------
	.section	.nv.info,"",@"SHT_CUDA_INFO"
	.align	4


	//----- nvinfo : EIATTR_REGCOUNT
	.align		4
        /*0000*/ 	.byte	0x04, 0x2f
        /*0002*/ 	.short	(.L_1 - .L_0)
	.align		4
.L_0:
        /*0004*/ 	.word	index@(_Z15copyArrayKernelPiS_i)
        /*0008*/ 	.word	0x0000000a


	//----- nvinfo : EIATTR_FRAME_SIZE
	.align		4
.L_1:
        /*000c*/ 	.byte	0x04, 0x11
        /*000e*/ 	.short	(.L_3 - .L_2)
	.align		4
.L_2:
        /*0010*/ 	.word	index@(_Z15copyArrayKernelPiS_i)
        /*0014*/ 	.word	0x00000000


	//----- nvinfo : EIATTR_REGCOUNT
	.align		4
.L_3:
        /*0018*/ 	.byte	0x04, 0x2f
        /*001a*/ 	.short	(.L_5 - .L_4)
	.align		4
.L_4:
        /*001c*/ 	.word	index@(_Z21calculateSquareKernelPiS_ii)
        /*0020*/ 	.word	0x0000000a


	//----- nvinfo : EIATTR_FRAME_SIZE
	.align		4
.L_5:
        /*0024*/ 	.byte	0x04, 0x11
        /*0026*/ 	.short	(.L_7 - .L_6)
	.align		4
.L_6:
        /*0028*/ 	.word	index@(_Z21calculateSquareKernelPiS_ii)
        /*002c*/ 	.word	0x00000000


	//----- nvinfo : EIATTR_REGCOUNT
	.align		4
.L_7:
        /*0030*/ 	.byte	0x04, 0x2f
        /*0032*/ 	.short	(.L_9 - .L_8)
	.align		4
.L_8:
        /*0034*/ 	.word	index@(_Z34calculateSumOfProductSquaredKernelPiS_iii)
        /*0038*/ 	.word	0x0000000c


	//----- nvinfo : EIATTR_FRAME_SIZE
	.align		4
.L_9:
        /*003c*/ 	.byte	0x04, 0x11
        /*003e*/ 	.short	(.L_11 - .L_10)
	.align		4
.L_10:
        /*0040*/ 	.word	index@(_Z34calculateSumOfProductSquaredKernelPiS_iii)
        /*0044*/ 	.word	0x00000000


	//----- nvinfo : EIATTR_REGCOUNT
	.align		4
.L_11:
        /*0048*/ 	.byte	0x04, 0x2f
        /*004a*/ 	.short	(.L_13 - .L_12)
	.align		4
.L_12:
        /*004c*/ 	.word	index@(_Z21calculateVarSumKernelPiS_ii)
        /*0050*/ 	.word	0x0000000a


	//----- nvinfo : EIATTR_FRAME_SIZE
	.align		4
.L_13:
        /*0054*/ 	.byte	0x04, 0x11
        /*0056*/ 	.short	(.L_15 - .L_14)
	.align		4
.L_14:
        /*0058*/ 	.word	index@(_Z21calculateVarSumKernelPiS_ii)
        /*005c*/ 	.word	0x00000000


	//----- nvinfo : EIATTR_MIN_STACK_SIZE
	.align		4
.L_15:
        /*0060*/ 	.byte	0x04, 0x12
        /*0062*/ 	.short	(.L_17 - .L_16)
	.align		4
.L_16:
        /*0064*/ 	.word	index@(_Z21calculateVarSumKernelPiS_ii)
        /*0068*/ 	.word	0x00000000


	//----- nvinfo : EIATTR_MIN_STACK_SIZE
	.align		4
.L_17:
        /*006c*/ 	.byte	0x04, 0x12
        /*006e*/ 	.short	(.L_19 - .L_18)
	.align		4
.L_18:
        /*0070*/ 	.word	index@(_Z34calculateSumOfProductSquaredKernelPiS_iii)
        /*0074*/ 	.word	0x00000000


	//----- nvinfo : EIATTR_MIN_STACK_SIZE
	.align		4
.L_19:
        /*0078*/ 	.byte	0x04, 0x12
        /*007a*/ 	.short	(.L_21 - .L_20)
	.align		4
.L_20:
        /*007c*/ 	.word	index@(_Z21calculateSquareKernelPiS_ii)
        /*0080*/ 	.word	0x00000000


	//----- nvinfo : EIATTR_MIN_STACK_SIZE
	.align		4
.L_21:
        /*0084*/ 	.byte	0x04, 0x12
        /*0086*/ 	.short	(.L_23 - .L_22)
	.align		4
.L_22:
        /*0088*/ 	.word	index@(_Z15copyArrayKernelPiS_i)
        /*008c*/ 	.word	0x00000000
.L_23:


//--------------------- .nv.compat                --------------------------
	.section	.nv.compat,"",@"SHT_CUDA_COMPAT_INFO"
	.align	4
        /*0000*/ 	.byte	0x02, 0x09, 0x00, 0x00, 0x02, 0x02, 0x01, 0x00, 0x02, 0x05, 0x05, 0x00, 0x03, 0x07, 0x01, 0x01
        /*0010*/ 	.byte	0x02, 0x03, 0x00, 0x00, 0x02, 0x06, 0x01, 0x00, 0x04, 0x0b, 0x08, 0x00, 0x09, 0x00, 0x00, 0x00
        /*0020*/ 	.byte	0x00, 0x00, 0x00, 0x00


//--------------------- .nv.info._Z21calculateVarSumKernelPiS_ii --------------------------
	.section	.nv.info._Z21calculateVarSumKernelPiS_ii,"",@"SHT_CUDA_INFO"
	.sectionflags	@""
	.align	4


	//----- nvinfo : EIATTR_CUDA_API_VERSION
	.align		4
        /*0000*/ 	.byte	0x04, 0x37
        /*0002*/ 	.short	(.L_25 - .L_24)
.L_24:
        /*0004*/ 	.word	0x00000082


	//----- nvinfo : EIATTR_KPARAM_INFO
	.align		4
.L_25:
        /*0008*/ 	.byte	0x04, 0x17
        /*000a*/ 	.short	(.L_27 - .L_26)
.L_26:
        /*000c*/ 	.word	0x00000000
        /*0010*/ 	.short	0x0003
        /*0012*/ 	.short	0x0014
        /*0014*/ 	.byte	0x00, 0xf0, 0x11, 0x00


	//----- nvinfo : EIATTR_KPARAM_INFO
	.align		4
.L_27:
        /*0018*/ 	.byte	0x04, 0x17
        /*001a*/ 	.short	(.L_29 - .L_28)
.L_28:
        /*001c*/ 	.word	0x00000000
        /*0020*/ 	.short	0x0002
        /*0022*/ 	.short	0x0010
        /*0024*/ 	.byte	0x00, 0xf0, 0x11, 0x00


	//----- nvinfo : EIATTR_KPARAM_INFO
	.align		4
.L_29:
        /*0028*/ 	.byte	0x04, 0x17
        /*002a*/ 	.short	(.L_31 - .L_30)
.L_30:
        /*002c*/ 	.word	0x00000000
        /*0030*/ 	.short	0x0001
        /*0032*/ 	.short	0x0008
        /*0034*/ 	.byte	0x00, 0xf5, 0x21, 0x00


	//----- nvinfo : EIATTR_KPARAM_INFO
	.align		4
.L_31:
        /*0038*/ 	.byte	0x04, 0x17
        /*003a*/ 	.short	(.L_33 - .L_32)
.L_32:
        /*003c*/ 	.word	0x00000000
        /*0040*/ 	.short	0x0000
        /*0042*/ 	.short	0x0000
        /*0044*/ 	.byte	0x00, 0xf5, 0x21, 0x00


	//----- nvinfo : EIATTR_SPARSE_MMA_MASK
	.align		4
.L_33:
        /*0048*/ 	.byte	0x03, 0x50
        /*004a*/ 	.short	0x0000


	//----- nvinfo : EIATTR_MAXREG_COUNT
	.align		4
        /*004c*/ 	.byte	0x03, 0x1b
        /*004e*/ 	.short	0x00ff


	//----- nvinfo : EIATTR_NUM_BARRIERS
	.align		4
        /*0050*/ 	.byte	0x02, 0x4c
        /*0052*/ 	.byte	0x01
	.zero		1


	//----- nvinfo : EIATTR_MERCURY_ISA_VERSION
	.align		4
        /*0054*/ 	.byte	0x03, 0x5f
        /*0056*/ 	.short	0x0101


	//----- nvinfo : EIATTR_INT_WARP_WIDE_INSTR_OFFSETS
	.align		4
        /*0058*/ 	.byte	0x04, 0x31
        /*005a*/ 	.short	(.L_35 - .L_34)


	//   ....[0]....
.L_34:
        /*005c*/ 	.word	0x000000f0


	//   ....[1]....
        /*0060*/ 	.word	0x00000130


	//----- nvinfo : EIATTR_VRC_CTA_INIT_COUNT
	.align		4
.L_35:
        /*0064*/ 	.byte	0x02, 0x4a
	.zero		1
	.zero		1


	//----- nvinfo : EIATTR_EXIT_INSTR_OFFSETS
	.align		4
        /*0068*/ 	.byte	0x04, 0x1c
        /*006a*/ 	.short	(.L_37 - .L_36)


	//   ....[0]....
.L_36:
        /*006c*/ 	.word	0x00000180


	//----- nvinfo : EIATTR_CRS_STACK_SIZE
	.align		4
.L_37:
        /*0070*/ 	.byte	0x04, 0x1e
        /*0072*/ 	.short	(.L_39 - .L_38)
.L_38:
        /*0074*/ 	.word	0x00000000


	//----- nvinfo : EIATTR_CBANK_PARAM_SIZE
	.align		4
.L_39:
        /*0078*/ 	.byte	0x03, 0x19
        /*007a*/ 	.short	0x0018


	//----- nvinfo : EIATTR_PARAM_CBANK
	.align		4
        /*007c*/ 	.byte	0x04, 0x0a
        /*007e*/ 	.short	(.L_41 - .L_40)
	.align		4
.L_40:
        /*0080*/ 	.word	index@(.nv.constant0._Z21calculateVarSumKernelPiS_ii)
        /*0084*/ 	.short	0x0380
        /*0086*/ 	.short	0x0018


	//----- nvinfo : EIATTR_SW_WAR
	.align		4
.L_41:
        /*0088*/ 	.byte	0x04, 0x36
        /*008a*/ 	.short	(.L_43 - .L_42)
.L_42:
        /*008c*/ 	.word	0x00000008
.L_43:


//--------------------- .nv.info._Z34calculateSumOfProductSquaredKernelPiS_iii --------------------------
	.section	.nv.info._Z34calculateSumOfProductSquaredKernelPiS_iii,"",@"SHT_CUDA_INFO"
	.sectionflags	@""
	.align	4


	//----- nvinfo : EIATTR_CUDA_API_VERSION
	.align		4
        /*0000*/ 	.byte	0x04, 0x37
        /*0002*/ 	.short	(.L_45 - .L_44)
.L_44:
        /*0004*/ 	.word	0x00000082


	//----- nvinfo : EIATTR_KPARAM_INFO
	.align		4
.L_45:
        /*0008*/ 	.byte	0x04, 0x17
        /*000a*/ 	.short	(.L_47 - .L_46)
.L_46:
        /*000c*/ 	.word	0x00000000
        /*0010*/ 	.short	0x0004
        /*0012*/ 	.short	0x0018
        /*0014*/ 	.byte	0x00, 0xf0, 0x11, 0x00


	//----- nvinfo : EIATTR_KPARAM_INFO
	.align		4
.L_47:
        /*0018*/ 	.byte	0x04, 0x17
        /*001a*/ 	.short	(.L_49 - .L_48)
.L_48:
        /*001c*/ 	.word	0x00000000
        /*0020*/ 	.short	0x0003
        /*0022*/ 	.short	0x0014
        /*0024*/ 	.byte	0x00, 0xf0, 0x11, 0x00


	//----- nvinfo : EIATTR_KPARAM_INFO
	.align		4
.L_49:
        /*0028*/ 	.byte	0x04, 0x17
        /*002a*/ 	.short	(.L_51 - .L_50)
.L_50:
        /*002c*/ 	.word	0x00000000
        /*0030*/ 	.short	0x0002
        /*0032*/ 	.short	0x0010
        /*0034*/ 	.byte	0x00, 0xf0, 0x11, 0x00


	//----- nvinfo : EIATTR_KPARAM_INFO
	.align		4
.L_51:
        /*0038*/ 	.byte	0x04, 0x17
        /*003a*/ 	.short	(.L_53 - .L_52)
.L_52:
        /*003c*/ 	.word	0x00000000
        /*0040*/ 	.short	0x0001
        /*0042*/ 	.short	0x0008
        /*0044*/ 	.byte	0x00, 0xf5, 0x21, 0x00


	//----- nvinfo : EIATTR_KPARAM_INFO
	.align		4
.L_53:
        /*0048*/ 	.byte	0x04, 0x17
        /*004a*/ 	.short	(.L_55 - .L_54)
.L_54:
        /*004c*/ 	.word	0x00000000
        /*0050*/ 	.short	0x0000
        /*0052*/ 	.short	0x0000
        /*0054*/ 	.byte	0x00, 0xf5, 0x21, 0x00


	//----- nvinfo : EIATTR_SPARSE_MMA_MASK
	.align		4
.L_55:
        /*0058*/ 	.byte	0x03, 0x50
        /*005a*/ 	.short	0x0000


	//----- nvinfo : EIATTR_MAXREG_COUNT
	.align		4
        /*005c*/ 	.byte	0x03, 0x1b
        /*005e*/ 	.short	0x00ff


	//----- nvinfo : EIATTR_NUM_BARRIERS
	.align		4
        /*0060*/ 	.byte	0x02, 0x4c
        /*0062*/ 	.byte	0x01
	.zero		1


	//----- nvinfo : EIATTR_MERCURY_ISA_VERSION
	.align		4
        /*0064*/ 	.byte	0x03, 0x5f
        /*0066*/ 	.short	0x0101


	//----- nvinfo : EIATTR_INT_WARP_WIDE_INSTR_OFFSETS
	.align		4
        /*0068*/ 	.byte	0x04, 0x31
        /*006a*/ 	.short	(.L_57 - .L_56)


	//   ....[0]....
.L_56:
        /*006c*/ 	.word	0x00000140


	//   ....[1]....
        /*0070*/ 	.word	0x00000190


	//----- nvinfo : EIATTR_VRC_CTA_INIT_COUNT
	.align		4
.L_57:
        /*0074*/ 	.byte	0x02, 0x4a
	.zero		1
	.zero		1


	//----- nvinfo : EIATTR_EXIT_INSTR_OFFSETS
	.align		4
        /*0078*/ 	.byte	0x04, 0x1c
        /*007a*/ 	.short	(.L_59 - .L_58)


	//   ....[0]....
.L_58:
        /*007c*/ 	.word	0x000001e0


	//----- nvinfo : EIATTR_CRS_STACK_SIZE
	.align		4
.L_59:
        /*0080*/ 	.byte	0x04, 0x1e
        /*0082*/ 	.short	(.L_61 - .L_60)
.L_60:
        /*0084*/ 	.word	0x00000000


	//----- nvinfo : EIATTR_CBANK_PARAM_SIZE
	.align		4
.L_61:
        /*0088*/ 	.byte	0x03, 0x19
        /*008a*/ 	.short	0x001c


	//----- nvinfo : EIATTR_PARAM_CBANK
	.align		4
        /*008c*/ 	.byte	0x04, 0x0a
        /*008e*/ 	.short	(.L_63 - .L_62)
	.align		4
.L_62:
        /*0090*/ 	.word	index@(.nv.constant0._Z34calculateSumOfProductSquaredKernelPiS_iii)
        /*0094*/ 	.short	0x0380
        /*0096*/ 	.short	0x001c


	//----- nvinfo : EIATTR_SW_WAR
	.align		4
.L_63:
        /*0098*/ 	.byte	0x04, 0x36
        /*009a*/ 	.short	(.L_65 - .L_64)
.L_64:
        /*009c*/ 	.word	0x00000008
.L_65:


//--------------------- .nv.info._Z21calculateSquareKernelPiS_ii --------------------------
	.section	.nv.info._Z21calculateSquareKernelPiS_ii,"",@"SHT_CUDA_INFO"
	.sectionflags	@""
	.align	4


	//----- nvinfo : EIATTR_CUDA_API_VERSION
	.align		4
        /*0000*/ 	.byte	0x04, 0x37
        /*0002*/ 	.short	(.L_67 - .L_66)
.L_66:
        /*0004*/ 	.word	0x00000082


	//----- nvinfo : EIATTR_KPARAM_INFO
	.align		4
.L_67:
        /*0008*/ 	.byte	0x04, 0x17
        /*000a*/ 	.short	(.L_69 - .L_68)
.L_68:
        /*000c*/ 	.word	0x00000000
        /*0010*/ 	.short	0x0003
        /*0012*/ 	.short	0x0014
        /*0014*/ 	.byte	0x00, 0xf0, 0x11, 0x00


	//----- nvinfo : EIATTR_KPARAM_INFO
	.align		4
.L_69:
        /*0018*/ 	.byte	0x04, 0x17
        /*001a*/ 	.short	(.L_71 - .L_70)
.L_70:
        /*001c*/ 	.word	0x00000000
        /*0020*/ 	.short	0x0002
        /*0022*/ 	.short	0x0010
        /*0024*/ 	.byte	0x00, 0xf0, 0x11, 0x00


	//----- nvinfo : EIATTR_KPARAM_INFO
	.align		4
.L_71:
        /*0028*/ 	.byte	0x04, 0x17
        /*002a*/ 	.short	(.L_73 - .L_72)
.L_72:
        /*002c*/ 	.word	0x00000000
        /*0030*/ 	.short	0x0001
        /*0032*/ 	.short	0x0008
        /*0034*/ 	.byte	0x00, 0xf5, 0x21, 0x00


	//----- nvinfo : EIATTR_KPARAM_INFO
	.align		4
.L_73:
        /*0038*/ 	.byte	0x04, 0x17
        /*003a*/ 	.short	(.L_75 - .L_74)
.L_74:
        /*003c*/ 	.word	0x00000000
        /*0040*/ 	.short	0x0000
        /*0042*/ 	.short	0x0000
        /*0044*/ 	.byte	0x00, 0xf5, 0x21, 0x00


	//----- nvinfo : EIATTR_SPARSE_MMA_MASK
	.align		4
.L_75:
        /*0048*/ 	.byte	0x03, 0x50
        /*004a*/ 	.short	0x0000


	//----- nvinfo : EIATTR_MAXREG_COUNT
	.align		4
        /*004c*/ 	.byte	0x03, 0x1b
        /*004e*/ 	.short	0x00ff


	//----- nvinfo : EIATTR_NUM_BARRIERS
	.align		4
        /*0050*/ 	.byte	0x02, 0x4c
        /*0052*/ 	.byte	0x01
	.zero		1


	//----- nvinfo : EIATTR_MERCURY_ISA_VERSION
	.align		4
        /*0054*/ 	.byte	0x03, 0x5f
        /*0056*/ 	.short	0x0101


	//----- nvinfo : EIATTR_INT_WARP_WIDE_INSTR_OFFSETS
	.align		4
        /*0058*/ 	.byte	0x04, 0x31
        /*005a*/ 	.short	(.L_77 - .L_76)


	//   ....[0]....
.L_76:
        /*005c*/ 	.word	0x000000f0


	//   ....[1]....
        /*0060*/ 	.word	0x00000140


	//----- nvinfo : EIATTR_VRC_CTA_INIT_COUNT
	.align		4
.L_77:
        /*0064*/ 	.byte	0x02, 0x4a
	.zero		1
	.zero		1


	//----- nvinfo : EIATTR_EXIT_INSTR_OFFSETS
	.align		4
        /*0068*/ 	.byte	0x04, 0x1c
        /*006a*/ 	.short	(.L_79 - .L_78)


	//   ....[0]....
.L_78:
        /*006c*/ 	.word	0x00000190


	//----- nvinfo : EIATTR_CRS_STACK_SIZE
	.align		4
.L_79:
        /*0070*/ 	.byte	0x04, 0x1e
        /*0072*/ 	.short	(.L_81 - .L_80)
.L_80:
        /*0074*/ 	.word	0x00000000


	//----- nvinfo : EIATTR_CBANK_PARAM_SIZE
	.align		4
.L_81:
        /*0078*/ 	.byte	0x03, 0x19
        /*007a*/ 	.short	0x0018


	//----- nvinfo : EIATTR_PARAM_CBANK
	.align		4
        /*007c*/ 	.byte	0x04, 0x0a
        /*007e*/ 	.short	(.L_83 - .L_82)
	.align		4
.L_82:
        /*0080*/ 	.word	index@(.nv.constant0._Z21calculateSquareKernelPiS_ii)
        /*0084*/ 	.short	0x0380
        /*0086*/ 	.short	0x0018


	//----- nvinfo : EIATTR_SW_WAR
	.align		4
.L_83:
        /*0088*/ 	.byte	0x04, 0x36
        /*008a*/ 	.short	(.L_85 - .L_84)
.L_84:
        /*008c*/ 	.word	0x00000008
.L_85:


//--------------------- .nv.info._Z15copyArrayKernelPiS_i --------------------------
	.section	.nv.info._Z15copyArrayKernelPiS_i,"",@"SHT_CUDA_INFO"
	.sectionflags	@""
	.align	4


	//----- nvinfo : EIATTR_CUDA_API_VERSION
	.align		4
        /*0000*/ 	.byte	0x04, 0x37
        /*0002*/ 	.short	(.L_87 - .L_86)
.L_86:
        /*0004*/ 	.word	0x00000082


	//----- nvinfo : EIATTR_KPARAM_INFO
	.align		4
.L_87:
        /*0008*/ 	.byte	0x04, 0x17
        /*000a*/ 	.short	(.L_89 - .L_88)
.L_88:
        /*000c*/ 	.word	0x00000000
        /*0010*/ 	.short	0x0002
        /*0012*/ 	.short	0x0010
        /*0014*/ 	.byte	0x00, 0xf0, 0x11, 0x00


	//----- nvinfo : EIATTR_KPARAM_INFO
	.align		4
.L_89:
        /*0018*/ 	.byte	0x04, 0x17
        /*001a*/ 	.short	(.L_91 - .L_90)
.L_90:
        /*001c*/ 	.word	0x00000000
        /*0020*/ 	.short	0x0001
        /*0022*/ 	.short	0x0008
        /*0024*/ 	.byte	0x00, 0xf5, 0x21, 0x00


	//----- nvinfo : EIATTR_KPARAM_INFO
	.align		4
.L_91:
        /*0028*/ 	.byte	0x04, 0x17
        /*002a*/ 	.short	(.L_93 - .L_92)
.L_92:
        /*002c*/ 	.word	0x00000000
        /*0030*/ 	.short	0x0000
        /*0032*/ 	.short	0x0000
        /*0034*/ 	.byte	0x00, 0xf5, 0x21, 0x00


	//----- nvinfo : EIATTR_SPARSE_MMA_MASK
	.align		4
.L_93:
        /*0038*/ 	.byte	0x03, 0x50
        /*003a*/ 	.short	0x0000


	//----- nvinfo : EIATTR_MAXREG_COUNT
	.align		4
        /*003c*/ 	.byte	0x03, 0x1b
        /*003e*/ 	.short	0x00ff


	//----- nvinfo : EIATTR_NUM_BARRIERS
	.align		4
        /*0040*/ 	.byte	0x02, 0x4c
        /*0042*/ 	.byte	0x01
	.zero		1


	//----- nvinfo : EIATTR_MERCURY_ISA_VERSION
	.align		4
        /*0044*/ 	.byte	0x03, 0x5f
        /*0046*/ 	.short	0x0101


	//----- nvinfo : EIATTR_VRC_CTA_INIT_COUNT
	.align		4
        /*0048*/ 	.byte	0x02, 0x4a
	.zero		1
	.zero		1


	//----- nvinfo : EIATTR_EXIT_INSTR_OFFSETS
	.align		4
        /*004c*/ 	.byte	0x04, 0x1c
        /*004e*/ 	.short	(.L_95 - .L_94)


	//   ....[0]....
.L_94:
        /*0050*/ 	.word	0x00000120


	//----- nvinfo : EIATTR_CRS_STACK_SIZE
	.align		4
.L_95:
        /*0054*/ 	.byte	0x04, 0x1e
        /*0056*/ 	.short	(.L_97 - .L_96)
.L_96:
        /*0058*/ 	.word	0x00000000


	//----- nvinfo : EIATTR_CBANK_PARAM_SIZE
	.align		4
.L_97:
        /*005c*/ 	.byte	0x03, 0x19
        /*005e*/ 	.short	0x0014


	//----- nvinfo : EIATTR_PARAM_CBANK
	.align		4
        /*0060*/ 	.byte	0x04, 0x0a
        /*0062*/ 	.short	(.L_99 - .L_98)
	.align		4
.L_98:
        /*0064*/ 	.word	index@(.nv.constant0._Z15copyArrayKernelPiS_i)
        /*0068*/ 	.short	0x0380
        /*006a*/ 	.short	0x0014


	//----- nvinfo : EIATTR_SW_WAR
	.align		4
.L_99:
        /*006c*/ 	.byte	0x04, 0x36
        /*006e*/ 	.short	(.L_101 - .L_100)
.L_100:
        /*0070*/ 	.word	0x00000008
.L_101:


//--------------------- .nv.callgraph             --------------------------
	.section	.nv.callgraph,"",@"SHT_CUDA_CALLGRAPH"
	.align	4
	.sectionentsize	8
	.align		4
        /*0000*/ 	.word	0x00000000
	.align		4
        /*0004*/ 	.word	0xffffffff
	.align		4
        /*0008*/ 	.word	0x00000000
	.align		4
        /*000c*/ 	.word	0xfffffffe
	.align		4
        /*0010*/ 	.word	0x00000000
	.align		4
        /*0014*/ 	.word	0xfffffffd
	.align		4
        /*0018*/ 	.word	0x00000000
	.align		4
        /*001c*/ 	.word	0xfffffffc


//--------------------- .text._Z21calculateVarSumKernelPiS_ii --------------------------
	.section	.text._Z21calculateVarSumKernelPiS_ii,"ax",@progbits
	.align	128
        .global         _Z21calculateVarSumKernelPiS_ii
        .type           _Z21calculateVarSumKernelPiS_ii,@function
        .size           _Z21calculateVarSumKernelPiS_ii,(.L_x_12 - _Z21calculateVarSumKernelPiS_ii)
        .other          _Z21calculateVarSumKernelPiS_ii,@"STO_CUDA_ENTRY STV_DEFAULT"
_Z21calculateVarSumKernelPiS_ii:
.text._Z21calculateVarSumKernelPiS_ii:
[----:B------:R-:W-:Y:S01]  /*0000*/  LDC R1, c[0x0][0x37c] ;  /* 0x0000df00ff017b82 */ /* 0x000fe20000000800 */
[----:B------:R-:W0:Y:S07]  /*0010*/  S2R R3, SR_TID.X ;  /* 0x0000000000037919 */ /* 0x000e2e0000002100 */
[----:B------:R-:W0:Y:S01]  /*0020*/  S2UR UR4, SR_CTAID.X ;  /* 0x00000000000479c3 */ /* 0x000e220000002500 */
[----:B------:R-:W-:Y:S07]  /*0030*/  BSSY.RECONVERGENT B0, `(.L_x_0) ;  /* 0x0000013000007945 */ /* 0x000fee0003800200 */
[----:B------:R-:W0:Y:S08]  /*0040*/  LDC R0, c[0x0][0x360] ;  /* 0x0000d800ff007b82 */ /* 0x000e300000000800 */
[----:B------:R-:W1:Y:S01]  /*0050*/  LDC.64 R4, c[0x0][0x390] ;  /* 0x0000e400ff047b82 */ /* 0x000e620000000a00 */
[----:B0-----:R-:W-:-:S04]  /*0060*/  IMAD R0, R0, UR4, R3 ;  /* 0x0000000400007c24 */ /* 0x001fc8000f8e0203 */
[----:B-1----:R-:W-:-:S05]  /*0070*/  IMAD R5, R0, 0x3, R5 ;  /* 0x0000000300057824 */ /* 0x002fca00078e0205 */
[----:B------:R-:W-:-:S13]  /*0080*/  ISETP.GE.AND P0, PT, R5, R4, PT ;  /* 0x000000040500720c */ /* 0x000fda0003f06270 */
[----:B------:R-:W-:Y:S05]  /*0090*/  @P0 BRA `(.L_x_1) ;  /* 0x0000000000300947 */ /* 0x000fea0003800000 */
[----:B------:R-:W0:Y:S01]  /*00a0*/  LDC.64 R2, c[0x0][0x380] ;  /* 0x0000e000ff027b82 */ /* 0x000e220000000a00 */
[----:B------:R-:W1:Y:S01]  /*00b0*/  LDCU.64 UR6, c[0x0][0x358] ;  /* 0x00006b00ff0677ac */ /* 0x000e620008000a00 */
[----:B0-----:R-:W-:-:S06]  /*00c0*/  IMAD.WIDE R2, R5, 0x4, R2 ;  /* 0x0000000405027825 */ /* 0x001fcc00078e0202 */
[----:B-1----:R-:W2:Y:S01]  /*00d0*/  LDG.E R2, desc[UR6][R2.64] ;  /* 0x0000000602027981 */ /* 0x002ea2000c1e1900 */
[----:B------:R-:W0:Y:S01]  /*00e0*/  LDC.64 R4, c[0x0][0x388] ;  /* 0x0000e200ff047b82 */ /* 0x000e220000000a00 */
[----:B------:R-:W-:Y:S01]  /*00f0*/  VOTEU.ANY UR4, UPT, PT ;  /* 0x0000000000047886 */ /* 0x000fe200038e0100 */
[----:B------:R-:W1:Y:S01]  /*0100*/  S2R R0, SR_LANEID ;  /* 0x0000000000007919 */ /* 0x000e620000000000 */
[----:B------:R-:W-:-:S06]  /*0110*/  UFLO.U32 UR4, UR4 ;  /* 0x00000004000472bd */ /* 0x000fcc00080e0000 */
[----:B-1----:R-:W-:Y:S01]  /*0120*/  ISETP.EQ.U32.AND P0, PT, R0, UR4, PT ;  /* 0x0000000400007c0c */ /* 0x002fe2000bf02070 */
[----:B--2---:R-:W1:Y:S02]  /*0130*/  REDUX.SUM UR5, R2 ;  /* 0x00000000020573c4 */ /* 0x004e64000000c000 */
[----:B-1----:R-:W-:-:S10]  /*0140*/  MOV R7, UR5 ;  /* 0x0000000500077c02 */ /* 0x002fd40008000f00 */
[----:B0-----:R0:W-:Y:S02]  /*0150*/  @P0 REDG.E.ADD.STRONG.GPU desc[UR6][R4.64], R7 ;  /* 0x000000070400098e */ /* 0x0011e4000c12e106 */
.L_x_1:
[----:B------:R-:W-:Y:S05]  /*0160*/  BSYNC.RECONVERGENT B0 ;  /* 0x0000000000007941 */ /* 0x000fea0003800200 */
.L_x_0:
[----:B------:R-:W-:Y:S06]  /*0170*/  BAR.SYNC.DEFER_BLOCKING 0x0 ;  /* 0x0000000000007b1d */ /* 0x000fec0000010000 */
[----:B------:R-:W-:Y:S05]  /*0180*/  EXIT ;  /* 0x000000000000794d */ /* 0x000fea0003800000 */
.L_x_2:
[----:B------:R-:W-:-:S00]  /*0190*/  BRA `(.L_x_2) ;  /* 0xfffffffc00fc7947 */ /* 0x000fc0000383ffff */
[----:B------:R-:W-:-:S00]  /*01a0*/  NOP ;  /* 0x0000000000007918 */ /* 0x000fc00000000000 */
        /* <DEDUP_REMOVED lines=13> */
.L_x_12:


//--------------------- .text._Z34calculateSumOfProductSquaredKernelPiS_iii --------------------------
	.section	.text._Z34calculateSumOfProductSquaredKernelPiS_iii,"ax",@progbits
	.align	128
        .global         _Z34calculateSumOfProductSquaredKernelPiS_iii
        .type           _Z34calculateSumOfProductSquaredKernelPiS_iii,@function
        .size           _Z34calculateSumOfProductSquaredKernelPiS_iii,(.L_x_13 - _Z34calculateSumOfProductSquaredKernelPiS_iii)
        .other          _Z34calculateSumOfProductSquaredKernelPiS_iii,@"STO_CUDA_ENTRY STV_DEFAULT"
_Z34calculateSumOfProductSquaredKernelPiS_iii:
.text._Z34calculateSumOfProductSquaredKernelPiS_iii:
[----:B------:R-:W-:Y:S01]  /*0000*/  LDC R1, c[0x0][0x37c] ;  /* 0x0000df00ff017b82 */ /* 0x000fe20000000800 */
[----:B------:R-:W0:Y:S07]  /*0010*/  S2R R3, SR_TID.X ;  /* 0x0000000000037919 */ /* 0x000e2e0000002100 */
[----:B------:R-:W0:Y:S01]  /*0020*/  S2UR UR4, SR_CTAID.X ;  /* 0x00000000000479c3 */ /* 0x000e220000002500 */
[----:B------:R-:W-:Y:S07]  /*0030*/  BSSY.RECONVERGENT B0, `(.L_x_3) ;  /* 0x0000019000007945 */ /* 0x000fee0003800200 */
[----:B------:R-:W0:Y:S08]  /*0040*/  LDC R0, c[0x0][0x360] ;  /* 0x0000d800ff007b82 */ /* 0x000e300000000800 */
[----:B------:R-:W1:Y:S08]  /*0050*/  LDC R5, c[0x0][0x398] ;  /* 0x0000e600ff057b82 */ /* 0x000e700000000800 */
[----:B------:R-:W2:Y:S01]  /*0060*/  LDC.64 R8, c[0x0][0x390] ;  /* 0x0000e400ff087b82 */ /* 0x000ea20000000a00 */
[----:B0-----:R-:W-:-:S04]  /*0070*/  IMAD R0, R0, UR4, R3 ;  /* 0x0000000400007c24 */ /* 0x001fc8000f8e0203 */
[C---:B-1----:R-:W-:Y:S02]  /*0080*/  IMAD R6, R0.reuse, 0x3, R5 ;  /* 0x0000000300067824 */ /* 0x042fe400078e0205 */
[----:B--2---:R-:W-:-:S05]  /*0090*/  IMAD R3, R0, 0x3, R9 ;  /* 0x0000000300037824 */ /* 0x004fca00078e0209 */
[----:B------:R-:W-:-:S04]  /*00a0*/  VIMNMX R5, PT, PT, R3, R6, PT ;  /* 0x0000000603057248 */ /* 0x000fc80003fe0100 */
[----:B------:R-:W-:-:S13]  /*00b0*/  ISETP.GE.AND P0, PT, R5, R8, PT ;  /* 0x000000080500720c */ /* 0x000fda0003f06270 */
[----:B------:R-:W-:Y:S05]  /*00c0*/  @P0 BRA `(.L_x_4) ;  /* 0x00000000003c0947 */ /* 0x000fea0003800000 */
[----:B------:R-:W0:Y:S01]  /*00d0*/  LDC.64 R4, c[0x0][0x380] ;  /* 0x0000e000ff047b82 */ /* 0x000e220000000a00 */
[----:B------:R-:W1:Y:S01]  /*00e0*/  LDCU.64 UR6, c[0x0][0x358] ;  /* 0x00006b00ff0677ac */ /* 0x000e620008000a00 */
[----:B0-----:R-:W-:-:S04]  /*00f0*/  IMAD.WIDE R2, R3, 0x4, R4 ;  /* 0x0000000403027825 */ /* 0x001fc800078e0204 */
[----:B------:R-:W-:Y:S02]  /*0100*/  IMAD.WIDE R4, R6, 0x4, R4 ;  /* 0x0000000406047825 */ /* 0x000fe400078e0204 */
[----:B-1----:R-:W2:Y:S04]  /*0110*/  LDG.E R2, desc[UR6][R2.64] ;  /* 0x0000000602027981 */ /* 0x002ea8000c1e1900 */
[----:B------:R-:W2:Y:S01]  /*0120*/  LDG.E R5, desc[UR6][R4.64] ;  /* 0x0000000604057981 */ /* 0x000ea2000c1e1900 */
[----:B------:R-:W0:Y:S01]  /*0130*/  LDC.64 R6, c[0x0][0x388] ;  /* 0x0000e200ff067b82 */ /* 0x000e220000000a00 */
[----:B------:R-:W-:Y:S01]  /*0140*/  VOTEU.ANY UR4, UPT, PT ;  /* 0x0000000000047886 */ /* 0x000fe200038e0100 */
[----:B------:R-:W1:Y:S01]  /*0150*/  S2R R8, SR_LANEID ;  /* 0x0000000000087919 */ /* 0x000e620000000000 */
[----:B------:R-:W-:-:S06]  /*0160*/  UFLO.U32 UR4, UR4 ;  /* 0x00000004000472bd */ /* 0x000fcc00080e0000 */
[----:B-1----:R-:W-:Y:S01]  /*0170*/  ISETP.EQ.U32.AND P0, PT, R8, UR4, PT ;  /* 0x0000000408007c0c */ /* 0x002fe2000bf02070 */
[----:B--2---:R-:W-:-:S04]  /*0180*/  IMAD R0, R2, R5, RZ ;  /* 0x0000000502007224 */ /* 0x004fc800078e02ff */
[----:B------:R-:W1:Y:S02]  /*0190*/  REDUX.SUM UR5, R0 ;  /* 0x00000000000573c4 */ /* 0x000e64000000c000 */
[----:B-1----:R-:W-:-:S06]  /*01a0*/  MOV R9, UR5 ;  /* 0x0000000500097c02 */ /* 0x002fcc0008000f00 */
[----:B0-----:R0:W-:Y:S02]  /*01b0*/  @P0 REDG.E.ADD.STRONG.GPU desc[UR6][R6.64], R9 ;  /* 0x000000090600098e */ /* 0x0011e4000c12e106 */
.L_x_4:
[----:B------:R-:W-:Y:S05]  /*01c0*/  BSYNC.RECONVERGENT B0 ;  /* 0x0000000000007941 */ /* 0x000fea0003800200 */
.L_x_3:
[----:B------:R-:W-:Y:S06]  /*01d0*/  BAR.SYNC.DEFER_BLOCKING 0x0 ;  /* 0x0000000000007b1d */ /* 0x000fec0000010000 */
[----:B------:R-:W-:Y:S05]  /*01e0*/  EXIT ;  /* 0x000000000000794d */ /* 0x000fea0003800000 */
.L_x_5:
        /* <DEDUP_REMOVED lines=9> */
.L_x_13:


//--------------------- .text._Z21calculateSquareKernelPiS_ii --------------------------
	.section	.text._Z21calculateSquareKernelPiS_ii,"ax",@progbits
	.align	128
        .global         _Z21calculateSquareKernelPiS_ii
        .type           _Z21calculateSquareKernelPiS_ii,@function
        .size           _Z21calculateSquareKernelPiS_ii,(.L_x_14 - _Z21calculateSquareKernelPiS_ii)
        .other          _Z21calculateSquareKernelPiS_ii,@"STO_CUDA_ENTRY STV_DEFAULT"
_Z21calculateSquareKernelPiS_ii:
.text._Z21calculateSquareKernelPiS_ii:
        /* <DEDUP_REMOVED lines=23> */
.L_x_7:
[----:B------:R-:W-:Y:S05]  /*0170*/  BSYNC.RECONVERGENT B0 ;  /* 0x0000000000007941 */ /* 0x000fea0003800200 */
.L_x_6:
[----:B------:R-:W-:Y:S06]  /*0180*/  BAR.SYNC.DEFER_BLOCKING 0x0 ;  /* 0x0000000000007b1d */ /* 0x000fec0000010000 */
[----:B------:R-:W-:Y:S05]  /*0190*/  EXIT ;  /* 0x000000000000794d */ /* 0x000fea0003800000 */
.L_x_8:
        /* <DEDUP_REMOVED lines=14> */
.L_x_14:


//--------------------- .text._Z15copyArrayKernelPiS_i --------------------------
	.section	.text._Z15copyArrayKernelPiS_i,"ax",@progbits
	.align	128
        .global         _Z15copyArrayKernelPiS_i
        .type           _Z15copyArrayKernelPiS_i,@function
        .size           _Z15copyArrayKernelPiS_i,(.L_x_15 - _Z15copyArrayKernelPiS_i)
        .other          _Z15copyArrayKernelPiS_i,@"STO_CUDA_ENTRY STV_DEFAULT"
_Z15copyArrayKernelPiS_i:
.text._Z15copyArrayKernelPiS_i:
[----:B------:R-:W-:Y:S01]  /*0000*/  LDC R1, c[0x0][0x37c] ;  /* 0x0000df00ff017b82 */ /* 0x000fe20000000800 */
[----:B------:R-:W0:Y:S07]  /*0010*/  S2R R0, SR_TID.X ;  /* 0x0000000000007919 */ /* 0x000e2e0000002100 */
[----:B------:R-:W0:Y:S01]  /*0020*/  S2UR UR4, SR_CTAID.X ;  /* 0x00000000000479c3 */ /* 0x000e220000002500 */
[----:B------:R-:W1:Y:S01]  /*0030*/  LDCU UR5, c[0x0][0x390] ;  /* 0x00007200ff0577ac */ /* 0x000e620008000800 */
[----:B------:R-:W-:Y:S06]  /*0040*/  BSSY.RECONVERGENT B0, `(.L_x_9) ;  /* 0x000000c000007945 */ /* 0x000fec0003800200 */
[----:B------:R-:W0:Y:S02]  /*0050*/  LDC R7, c[0x0][0x360] ;  /* 0x0000d800ff077b82 */ /* 0x000e240000000800 */
[----:B0-----:R-:W-:-:S05]  /*0060*/  IMAD R7, R7, UR4, R0 ;  /* 0x0000000407077c24 */ /* 0x001fca000f8e0200 */
[----:B-1----:R-:W-:-:S13]  /*0070*/  ISETP.GE.AND P0, PT, R7, UR5, PT ;  /* 0x0000000507007c0c */ /* 0x002fda000bf06270 */
[----:B------:R-:W-:Y:S05]  /*0080*/  @P0 BRA `(.L_x_10) ;  /* 0x00000000001c0947 */ /* 0x000fea0003800000 */
[----:B------:R-:W0:Y:S01]  /*0090*/  LDC.64 R2, c[0x0][0x380] ;  /* 0x0000e000ff027b82 */ /* 0x000e220000000a00 */
[----:B------:R-:W1:Y:S07]  /*00a0*/  LDCU.64 UR4, c[0x0][0x358] ;  /* 0x00006b00ff0477ac */ /* 0x000e6e0008000a00 */
[----:B------:R-:W2:Y:S01]  /*00b0*/  LDC.64 R4, c[0x0][0x388] ;  /* 0x0000e200ff047b82 */ /* 0x000ea20000000a00 */
[----:B0-----:R-:W-:-:S06]  /*00c0*/  IMAD.WIDE R2, R7, 0x4, R2 ;  /* 0x0000000407027825 */ /* 0x001fcc00078e0202 */
[----:B-1----:R-:W3:Y:S01]  /*00d0*/  LDG.E R3, desc[UR4][R2.64] ;  /* 0x0000000402037981 */ /* 0x002ee2000c1e1900 */
[----:B--2---:R-:W-:-:S05]  /*00e0*/  IMAD.WIDE R4, R7, 0x4, R4 ;  /* 0x0000000407047825 */ /* 0x004fca00078e0204 */
[----:B---3--:R0:W-:Y:S02]  /*00f0*/  STG.E desc[UR4][R4.64], R3 ;  /* 0x0000000304007986 */ /* 0x0081e4000c101904 */
.L_x_10:
[----:B------:R-:W-:Y:S05]  /*0100*/  BSYNC.RECONVERGENT B0 ;  /* 0x0000000000007941 */ /* 0x000fea0003800200 */
.L_x_9:
[----:B------:R-:W-:Y:S06]  /*0110*/  BAR.SYNC.DEFER_BLOCKING 0x0 ;  /* 0x0000000000007b1d */ /* 0x000fec0000010000 */
[----:B------:R-:W-:Y:S05]  /*0120*/  EXIT ;  /* 0x000000000000794d */ /* 0x000fea0003800000 */
.L_x_11:
        /* <DEDUP_REMOVED lines=13> */
.L_x_15:


//--------------------- .nv.shared.reserved.0     --------------------------
	.section	.nv.shared.reserved.0,"aw",@nobits
	.weak		__nv_reservedSMEM_offset_0_alias
	.size		__nv_reservedSMEM_offset_0_alias, 0, 64
	.other		__nv_reservedSMEM_offset_0_alias,@"STO_CUDA_RESERVED_SHARED STV_DEFAULT"
__nv_reservedSMEM_offset_0_alias:
	.zero		0
	.zero		64


//--------------------- .nv.constant0._Z21calculateVarSumKernelPiS_ii --------------------------
	.section	.nv.constant0._Z21calculateVarSumKernelPiS_ii,"a",@progbits
	.sectionflags	@""
	.align	4
.nv.constant0._Z21calculateVarSumKernelPiS_ii:
	.zero		920


//--------------------- .nv.constant0._Z34calculateSumOfProductSquaredKernelPiS_iii --------------------------
	.section	.nv.constant0._Z34calculateSumOfProductSquaredKernelPiS_iii,"a",@progbits
	.sectionflags	@""
	.align	4
.nv.constant0._Z34calculateSumOfProductSquaredKernelPiS_iii:
	.zero		924


//--------------------- .nv.constant0._Z21calculateSquareKernelPiS_ii --------------------------
	.section	.nv.constant0._Z21calculateSquareKernelPiS_ii,"a",@progbits
	.sectionflags	@""
	.align	4
.nv.constant0._Z21calculateSquareKernelPiS_ii:
	.zero		920


//--------------------- .nv.constant0._Z15copyArrayKernelPiS_i --------------------------
	.section	.nv.constant0._Z15copyArrayKernelPiS_i,"a",@progbits
	.sectionflags	@""
	.align	4
.nv.constant0._Z15copyArrayKernelPiS_i:
	.zero		916


//--------------------- SYMBOLS --------------------------

	.type		.nv.reservedSmem.offset0,@object
	.size		.nv.reservedSmem.offset0,0x4
